	.headerflags	@"EF_CUDA_TEXMODE_UNIFIED EF_CUDA_64BIT_ADDRESS EF_CUDA_ACCELERATORS EF_CUDA_SM90 EF_CUDA_VIRTUAL_SM(EF_CUDA_SM90)"
	.elftype	@"ET_EXEC"


//--------------------- .nv.info                  --------------------------
	.section	.nv.info,"",@"SHT_CUDA_INFO"
	.align	4


	//----- nvinfo : EIATTR_REGCOUNT
	.align		4
        /*0000*/ 	.byte	0x04, 0x2f
        /*0002*/ 	.short	(.L_1 - .L_0)
	.align		4
.L_0:
        /*0004*/ 	.word	index@(triton_poi_fused_add_clone_mul_sigmoid_3)
        /*0008*/ 	.word	0x00000016


	//----- nvinfo : EIATTR_MIN_STACK_SIZE
	.align		4
.L_1:
        /*000c*/ 	.byte	0x04, 0x12
        /*000e*/ 	.short	(.L_3 - .L_2)
	.align		4
.L_2:
        /*0010*/ 	.word	index@(triton_poi_fused_add_clone_mul_sigmoid_3)
        /*0014*/ 	.word	0x00000000


	//----- nvinfo : EIATTR_FRAME_SIZE
	.align		4
.L_3:
        /*0018*/ 	.byte	0x04, 0x11
        /*001a*/ 	.short	(.L_5 - .L_4)
	.align		4
.L_4:
        /*001c*/ 	.word	index@(triton_poi_fused_add_clone_mul_sigmoid_3)
        /*0020*/ 	.word	0x00000000


	//----- nvinfo : EIATTR_MIN_STACK_SIZE
	.align		4
.L_5:
        /*0024*/ 	.byte	0x04, 0x12
        /*0026*/ 	.short	(.L_7 - .L_6)
	.align		4
.L_6:
        /*0028*/ 	.word	index@(triton_poi_fused_add_clone_mul_sigmoid_3)
        /*002c*/ 	.word	0x00000000
.L_7:


//--------------------- .nv.info.triton_poi_fused_add_clone_mul_sigmoid_3 --------------------------
	.section	.nv.info.triton_poi_fused_add_clone_mul_sigmoid_3,"",@"SHT_CUDA_INFO"
	.sectionflags	@""
	.align	4


	//----- nvinfo : EIATTR_CUDA_API_VERSION
	.align		4
        /*0000*/ 	.byte	0x04, 0x37
        /*0002*/ 	.short	(.L_9 - .L_8)
.L_8:
        /*0004*/ 	.word	0x0000007c


	//----- nvinfo : EIATTR_KPARAM_INFO
	.align		4
.L_9:
        /*0008*/ 	.byte	0x04, 0x17
        /*000a*/ 	.short	(.L_11 - .L_10)
.L_10:
        /*000c*/ 	.word	0x00000000
        /*0010*/ 	.short	0x0005
        /*0012*/ 	.short	0x0024
        /*0014*/ 	.byte	0x00, 0xf0, 0x11, 0x00


	//----- nvinfo : EIATTR_KPARAM_INFO
	.align		4
.L_11:
        /*0018*/ 	.byte	0x04, 0x17
        /*001a*/ 	.short	(.L_13 - .L_12)
.L_12:
        /*001c*/ 	.word	0x00000000
        /*0020*/ 	.short	0x0004
        /*0022*/ 	.short	0x0020
        /*0024*/ 	.byte	0x00, 0xf0, 0x11, 0x00


	//----- nvinfo : EIATTR_KPARAM_INFO
	.align		4
.L_13:
        /*0028*/ 	.byte	0x04, 0x17
        /*002a*/ 	.short	(.L_15 - .L_14)
.L_14:
        /*002c*/ 	.word	0x00000000
        /*0030*/ 	.short	0x0003
        /*0032*/ 	.short	0x0018
        /*0034*/ 	.byte	0x00, 0xf4, 0x21, 0x00


	//----- nvinfo : EIATTR_KPARAM_INFO
	.align		4
.L_15:
        /*0038*/ 	.byte	0x04, 0x17
        /*003a*/ 	.short	(.L_17 - .L_16)
.L_16:
        /*003c*/ 	.word	0x00000000
        /*0040*/ 	.short	0x0002
        /*0042*/ 	.short	0x0010
        /*0044*/ 	.byte	0x00, 0xf4, 0x21, 0x00


	//----- nvinfo : EIATTR_KPARAM_INFO
	.align		4
.L_17:
        /*0048*/ 	.byte	0x04, 0x17
        /*004a*/ 	.short	(.L_19 - .L_18)
.L_18:
        /*004c*/ 	.word	0x00000000
        /*0050*/ 	.short	0x0001
        /*0052*/ 	.short	0x0008
        /*0054*/ 	.byte	0x00, 0xf4, 0x21, 0x00


	//----- nvinfo : EIATTR_KPARAM_INFO
	.align		4
.L_19:
        /*0058*/ 	.byte	0x04, 0x17
        /*005a*/ 	.short	(.L_21 - .L_20)
.L_20:
        /*005c*/ 	.word	0x00000000
        /*0060*/ 	.short	0x0000
        /*0062*/ 	.short	0x0000
        /*0064*/ 	.byte	0x00, 0xf4, 0x21, 0x00


	//----- nvinfo : EIATTR_SPARSE_MMA_MASK
	.align		4
.L_21:
        /*0068*/ 	.byte	0x03, 0x50
        /*006a*/ 	.short	0x0000


	//----- nvinfo : EIATTR_MAXREG_COUNT
	.align		4
        /*006c*/ 	.byte	0x03, 0x1b
        /*006e*/ 	.short	0x00ff


	//----- nvinfo : EIATTR_EXIT_INSTR_OFFSETS
	.align		4
        /*0070*/ 	.byte	0x04, 0x1c
        /*0072*/ 	.short	(.L_23 - .L_22)


	//   ....[0]....
.L_22:
        /*0074*/ 	.word	0x000005d0


	//   ....[1]....
        /*0078*/ 	.word	0x00000630


	//----- nvinfo : EIATTR_REQNTID
	.align		4
.L_23:
        /*007c*/ 	.byte	0x04, 0x10
        /*007e*/ 	.short	(.L_25 - .L_24)
.L_24:
        /*0080*/ 	.word	0x00000080
        /*0084*/ 	.word	0x00000001
        /*0088*/ 	.word	0x00000001


	//----- nvinfo : EIATTR_CBANK_PARAM_SIZE
	.align		4
.L_25:
        /*008c*/ 	.byte	0x03, 0x19
        /*008e*/ 	.short	0x0028


	//----- nvinfo : EIATTR_PARAM_CBANK
	.align		4
        /*0090*/ 	.byte	0x04, 0x0a
        /*0092*/ 	.short	(.L_27 - .L_26)
	.align		4
.L_26:
        /*0094*/ 	.word	index@(.nv.constant0.triton_poi_fused_add_clone_mul_sigmoid_3)
        /*0098*/ 	.short	0x0210
        /*009a*/ 	.short	0x0028


	//----- nvinfo : EIATTR_SW_WAR
	.align		4
.L_27:
        /*009c*/ 	.byte	0x04, 0x36
        /*009e*/ 	.short	(.L_29 - .L_28)
.L_28:
        /*00a0*/ 	.word	0x00000008
.L_29:


//--------------------- .nv.callgraph             --------------------------
	.section	.nv.callgraph,"",@"SHT_CUDA_CALLGRAPH"
	.align	4
	.sectionentsize	8
	.align		4
        /*0000*/ 	.word	0x00000000
	.align		4
        /*0004*/ 	.word	0xffffffff
	.align		4
        /*0008*/ 	.word	0x00000000
	.align		4
        /*000c*/ 	.word	0xfffffffe
	.align		4
        /*0010*/ 	.word	0x00000000
	.align		4
        /*0014*/ 	.word	0xfffffffd
	.align		4
        /*0018*/ 	.word	0x00000000
	.align		4
        /*001c*/ 	.word	0xfffffffc


//--------------------- .text.triton_poi_fused_add_clone_mul_sigmoid_3 --------------------------
	.section	.text.triton_poi_fused_add_clone_mul_sigmoid_3,"ax",@progbits
	.sectionflags	@"SHF_BARRIERS=1"
	.align	128
        .global         triton_poi_fused_add_clone_mul_sigmoid_3
        .type           triton_poi_fused_add_clone_mul_sigmoid_3,@function
        .size           triton_poi_fused_add_clone_mul_sigmoid_3,(.L_x_1 - triton_poi_fused_add_clone_mul_sigmoid_3)
        .other          triton_poi_fused_add_clone_mul_sigmoid_3,@"STO_CUDA_ENTRY STV_DEFAULT"
triton_poi_fused_add_clone_mul_sigmoid_3:
.text.triton_poi_fused_add_clone_mul_sigmoid_3:
[----:B------:R-:W0:Y:S02]  /*0000*/  LDC R1, c[0x0][0x28] ;  /* 0x00000a00ff017b82 */ /* 0x000e240000000800 */
[----:B------:R-:W1:Y:S01]  /*0010*/  S2R R4, SR_TID.X ;  /* 0x0000000000047919 */ /* 0x000e620000002100 */
[----:B------:R-:W2:Y:S01]  /*0020*/  LDC.64 R8, c[0x0][0x218] ;  /* 0x00008600ff087b82 */ /* 0x000ea20000000a00 */
[----:B------:R-:W-:Y:S01]  /*0030*/  IMAD.MOV.U32 R6, RZ, RZ, RZ ;  /* 0x000000ffff067224 */ /* 0x000fe200078e00ff */
[----:B------:R-:W-:Y:S01]  /*0040*/  ULDC.64 UR6, c[0x0][0x208] ;  /* 0x0000820000067ab9 */ /* 0x000fe20000000a00 */
[----:B------:R-:W3:Y:S05]  /*0050*/  S2R R12, SR_CTAID.Y ;  /* 0x00000000000c7919 */ /* 0x000eea0000002600 */
[----:B------:R-:W4:Y:S08]  /*0060*/  S2UR UR4, SR_CTAID.X ;  /* 0x00000000000479c3 */ /* 0x000f300000002500 */
[----:B------:R-:W5:Y:S01]  /*0070*/  LDC.64 R14, c[0x0][0x210] ;  /* 0x00008400ff0e7b82 */ /* 0x000f620000000a00 */
[----:B-1----:R-:W-:-:S02]  /*0080*/  SHF.R.U32.HI R5, RZ, 0x1, R4 ;  /* 0x00000001ff057819 */ /* 0x002fc40000011604 */
[----:B------:R-:W-:Y:S02]  /*0090*/  SHF.R.U32.HI R0, RZ, 0x1, R4 ;  /* 0x00000001ff007819 */ /* 0x000fe40000011604 */
[----:B------:R-:W-:Y:S01]  /*00a0*/  SGXT.U32 R5, R5, 0x4 ;  /* 0x000000040505781a */ /* 0x000fe20000000000 */
[----:B---3--:R-:W-:-:S03]  /*00b0*/  IMAD.SHL.U32 R12, R12, 0x40, RZ ;  /* 0x000000400c0c7824 */ /* 0x008fc600078e00ff */
[----:B------:R-:W-:-:S04]  /*00c0*/  LOP3.LUT R3, R5, 0x10, R0, 0xf8, !PT ;  /* 0x0000001005037812 */ /* 0x000fc800078ef800 */
[----:B------:R-:W-:-:S04]  /*00d0*/  LOP3.LUT R3, R3, 0x20, R0, 0xf8, !PT ;  /* 0x0000002003037812 */ /* 0x000fc800078ef800 */
[----:B------:R-:W-:-:S04]  /*00e0*/  LOP3.LUT R3, R3, R12, RZ, 0xfc, !PT ;  /* 0x0000000c03037212 */ /* 0x000fc800078efcff */
[C---:B------:R-:W-:Y:S01]  /*00f0*/  ISETP.GE.AND P0, PT, R3.reuse, 0x40, PT ;  /* 0x000000400300780c */ /* 0x040fe20003f06270 */
[----:B--2---:R-:W-:-:S12]  /*0100*/  IMAD.WIDE R8, R3, 0x4, R8 ;  /* 0x0000000403087825 */ /* 0x004fd800078e0208 */
[----:B------:R1:W2:Y:S01]  /*0110*/  @!P0 LDG.E.EL R6, desc[UR6][R8.64] ;  /* 0x0000000608068981 */ /* 0x0002a2000c2e1900 */
[----:B----4-:R-:W-:Y:S01]  /*0120*/  USHF.L.U32 UR4, UR4, 0x2, URZ ;  /* 0x0000000204047899 */ /* 0x010fe2000800063f */
[----:B------:R-:W-:-:S05]  /*0130*/  LOP3.LUT R10, R4, 0x1, RZ, 0xc0, !PT ;  /* 0x00000001040a7812 */ /* 0x000fca00078ec0ff */
[----:B------:R-:W-:Y:S01]  /*0140*/  LEA R2, R10, UR4, 0x1 ;  /* 0x000000040a027c11 */ /* 0x000fe2000f8e08ff */
[----:B------:R-:W-:Y:S01]  /*0150*/  IMAD.SHL.U32 R11, R4, 0x2, RZ ;  /* 0x00000002040b7824 */ /* 0x000fe200078e00ff */
[----:B-1----:R-:W1:Y:S02]  /*0160*/  LDC.64 R8, c[0x0][0x220] ;  /* 0x00008800ff087b82 */ /* 0x002e640000000a00 */
[----:B------:R-:W-:Y:S01]  /*0170*/  ISETP.GE.AND P0, PT, R2, 0x10, PT ;  /* 0x000000100200780c */ /* 0x000fe20003f06270 */
[----:B------:R-:W-:-:S03]  /*0180*/  IMAD R7, R3, 0x10, R2 ;  /* 0x0000001003077824 */ /* 0x000fc600078e0202 */
[----:B------:R-:W-:Y:S02]  /*0190*/  ISETP.LT.AND P0, PT, R3, 0x40, !P0 ;  /* 0x000000400300780c */ /* 0x000fe40004701270 */
[----:B------:R-:W-:Y:S01]  /*01a0*/  CS2R R2, SRZ ;  /* 0x0000000000027805 */ /* 0x000fe2000001ff00 */
[----:B-----5:R-:W-:-:S10]  /*01b0*/  IMAD.WIDE R14, R7, 0x4, R14 ;  /* 0x00000004070e7825 */ /* 0x020fd400078e020e */
[----:B------:R3:W4:Y:S01]  /*01c0*/  @P0 LDG.E.EL.64 R2, desc[UR6][R14.64] ;  /* 0x000000060e020981 */ /* 0x000722000c2e1b00 */
[----:B------:R-:W-:Y:S02]  /*01d0*/  LOP3.LUT R13, R12, 0x3e, R11, 0xf8, !PT ;  /* 0x0000003e0c0d7812 */ /* 0x000fe400078ef80b */
[----:B------:R-:W-:Y:S02]  /*01e0*/  SHF.R.U32.HI R16, RZ, 0x5, R4 ;  /* 0x00000005ff107819 */ /* 0x000fe40000011604 */
[----:B------:R-:W-:-:S04]  /*01f0*/  SHF.R.S32.HI R12, RZ, 0x1f, R13 ;  /* 0x0000001fff0c7819 */ /* 0x000fc8000001140d */
[----:B------:R-:W-:Y:S02]  /*0200*/  LEA.HI R17, R12, R13, RZ, 0x2 ;  /* 0x0000000d0c117211 */ /* 0x000fe400078f10ff */
[----:B------:R-:W-:Y:S02]  /*0210*/  SGXT.U32 R12, R16, 0x2 ;  /* 0x00000002100c781a */ /* 0x000fe40000000000 */
[C---:B------:R-:W-:Y:S01]  /*0220*/  LOP3.LUT R18, R17.reuse, 0xfffffffc, RZ, 0xc0, !PT ;  /* 0xfffffffc11127812 */ /* 0x040fe200078ec0ff */
[----:B------:R-:W-:Y:S01]  /*0230*/  IMAD.SHL.U32 R17, R17, 0x10, RZ ;  /* 0x0000001011117824 */ /* 0x000fe200078e00ff */
[----:B------:R-:W-:-:S03]  /*0240*/  LOP3.LUT R16, R12, UR4, RZ, 0xfc, !PT ;  /* 0x000000040c107c12 */ /* 0x000fc6000f8efcff */
[----:B------:R-:W-:Y:S01]  /*0250*/  IMAD.IADD R19, R13, 0x1, -R18 ;  /* 0x000000010d137824 */ /* 0x000fe200078e0a12 */
[C---:B------:R-:W-:Y:S02]  /*0260*/  ISETP.GE.AND P1, PT, R16.reuse, 0x10, PT ;  /* 0x000000101000780c */ /* 0x040fe40003f26270 */
[----:B---3--:R-:W-:Y:S01]  /*0270*/  LOP3.LUT R14, R17, 0xffffffc0, RZ, 0xc0, !PT ;  /* 0xffffffc0110e7812 */ /* 0x008fe200078ec0ff */
[----:B------:R-:W-:Y:S01]  /*0280*/  IMAD R19, R16, 0x4, R19 ;  /* 0x0000000410137824 */ /* 0x000fe200078e0213 */
[----:B------:R-:W-:-:S03]  /*0290*/  ISETP.LT.AND P1, PT, R13, 0x40, !P1 ;  /* 0x000000400d00780c */ /* 0x000fc60004f21270 */
[----:B------:R-:W-:-:S04]  /*02a0*/  IMAD.IADD R15, R19, 0x1, R14 ;  /* 0x00000001130f7824 */ /* 0x000fc800078e020e */
[----:B-1----:R-:W-:Y:S01]  /*02b0*/  IMAD.WIDE R14, R15, 0x4, R8 ;  /* 0x000000040f0e7825 */ /* 0x002fe200078e0208 */
[----:B------:R-:W-:-:S06]  /*02c0*/  CS2R R8, SRZ ;  /* 0x0000000000087805 */ /* 0x000fcc000001ff00 */
[----:B------:R1:W3:Y:S01]  /*02d0*/  @P1 LDG.E.EL.64 R8, desc[UR6][R14.64] ;  /* 0x000000060e081981 */ /* 0x0002e2000c2e1b00 */
[----:B------:R-:W5:Y:S01]  /*02e0*/  S2UR UR5, SR_CgaCtaId ;  /* 0x00000000000579c3 */ /* 0x000f620000008800 */
[----:B------:R-:W-:Y:S01]  /*02f0*/  UMOV UR4, 0x400 ;  /* 0x0000040000047882 */ /* 0x000fe20000000000 */
[----:B-1----:R-:W-:Y:S02]  /*0300*/  IMAD.SHL.U32 R14, R10, 0x80, RZ ;  /* 0x000000800a0e7824 */ /* 0x002fe400078e00ff */
[----:B------:R-:W-:-:S03]  /*0310*/  IMAD.MOV.U32 R15, RZ, RZ, 0x3e800000 ;  /* 0x3e800000ff0f7424 */ /* 0x000fc600078e00ff */
[----:B------:R-:W-:-:S04]  /*0320*/  LOP3.LUT R5, R14, R5, RZ, 0xfc, !PT ;  /* 0x000000050e057212 */ /* 0x000fc800078efcff */
[----:B------:R-:W-:-:S04]  /*0330*/  LOP3.LUT R5, R5, 0x10, R0, 0xf8, !PT ;  /* 0x0000001005057812 */ /* 0x000fc800078ef800 */
[----:B------:R-:W-:Y:S01]  /*0340*/  LOP3.LUT R5, R5, 0x20, R0, 0xf8, !PT ;  /* 0x0000002005057812 */ /* 0x000fe200078ef800 */
[----:B-----5:R-:W-:Y:S01]  /*0350*/  UPRMT UR4, UR5, 0x654, UR4 ;  /* 0x0000065405047896 */ /* 0x020fe20008000004 */
[----:B------:R-:W-:-:S04]  /*0360*/  SHF.R.U32.HI R0, RZ, 0x2, R4 ;  /* 0x00000002ff007819 */ /* 0x000fc80000011604 */
[----:B------:R-:W-:Y:S02]  /*0370*/  LOP3.LUT R0, R0, 0x18, RZ, 0xc0, !PT ;  /* 0x0000001800007812 */ /* 0x000fe400078ec0ff */
[----:B------:R-:W-:Y:S02]  /*0380*/  LEA R10, R10, UR4, 0x4 ;  /* 0x000000040a0a7c11 */ /* 0x000fe4000f8e20ff */
[----:B------:R-:W-:-:S05]  /*0390*/  LEA.HI R14, R14, UR4, RZ, 0x1d ;  /* 0x000000040e0e7c11 */ /* 0x000fca000f8fe8ff */
[----:B------:R-:W-:Y:S02]  /*03a0*/  IMAD R14, R5, 0x4, R14 ;  /* 0x00000004050e7824 */ /* 0x000fe400078e020e */
[----:B--2---:R-:W-:-:S04]  /*03b0*/  FADD R6, RZ, -R6 ;  /* 0x80000006ff067221 */ /* 0x004fc80000000000 */
[----:B------:R-:W-:-:S05]  /*03c0*/  FMUL R6, R6, 1.4426950216293334961 ;  /* 0x3fb8aa3b06067820 */ /* 0x000fca0000400000 */
[----:B------:R-:W-:-:S13]  /*03d0*/  FSETP.GEU.AND P1, PT, R6, -126, PT ;  /* 0xc2fc00000600780b */ /* 0x000fda0003f2e000 */
[----:B------:R-:W-:-:S04]  /*03e0*/  @!P1 FMUL R6, R6, 0.5 ;  /* 0x3f00000006069820 */ /* 0x000fc80000400000 */
[----:B------:R-:W1:Y:S02]  /*03f0*/  MUFU.EX2 R13, R6 ;  /* 0x00000006000d7308 */ /* 0x000e640000000800 */
[----:B-1----:R-:W-:-:S04]  /*0400*/  @!P1 FMUL R13, R13, R13 ;  /* 0x0000000d0d0d9220 */ /* 0x002fc80000400000 */
[----:B------:R-:W-:-:S05]  /*0410*/  FADD R13, R13, 1 ;  /* 0x3f8000000d0d7421 */ /* 0x000fca0000000000 */
[----:B------:R-:W-:-:S04]  /*0420*/  FSETP.GT.AND P1, PT, R13, 8.50705917302346158658e+37, PT ;  /* 0x7e8000000d00780b */ /* 0x000fc80003f24000 */
[----:B------:R-:W-:Y:S01]  /*0430*/  FSEL R6, R15, 1, P1 ;  /* 0x3f8000000f067808 */ /* 0x000fe20000800000 */
[----:B------:R-:W-:-:S05]  /*0440*/  IMAD.SHL.U32 R15, R4, 0x8, RZ ;  /* 0x00000008040f7824 */ /* 0x000fca00078e00ff */
[----:B------:R-:W-:Y:S02]  /*0450*/  LOP3.LUT R4, R15, 0xf8, RZ, 0xc0, !PT ;  /* 0x000000f80f047812 */ /* 0x000fe400078ec0ff */
[----:B------:R-:W-:Y:S01]  /*0460*/  LOP3.LUT R12, R12, 0xf8, R15, 0xf8, !PT ;  /* 0x000000f80c0c7812 */ /* 0x000fe200078ef80f */
[----:B------:R-:W-:-:S06]  /*0470*/  @P1 FMUL R13, R13, 0.25 ;  /* 0x3e8000000d0d1820 */ /* 0x000fcc0000400000 */
[----:B------:R-:W1:Y:S02]  /*0480*/  MUFU.RCP R13, R13 ;  /* 0x0000000d000d7308 */ /* 0x000e640000001000 */
[----:B-1----:R-:W-:Y:S01]  /*0490*/  FMUL R6, R13, R6 ;  /* 0x000000060d067220 */ /* 0x002fe20000400000 */
[----:B------:R-:W-:Y:S01]  /*04a0*/  IMAD R13, R5, 0x4, R10 ;  /* 0x00000004050d7824 */ /* 0x000fe200078e020a */
[----:B------:R-:W-:Y:S01]  /*04b0*/  LOP3.LUT R5, R15, 0x3f8, RZ, 0xc0, !PT ;  /* 0x000003f80f057812 */ /* 0x000fe200078ec0ff */
[----:B------:R-:W-:Y:S02]  /*04c0*/  VIADD R15, R4, UR4 ;  /* 0x00000004040f7c36 */ /* 0x000fe40008000000 */
[C---:B----4-:R-:W-:Y:S01]  /*04d0*/  FMUL R2, R6.reuse, R2 ;  /* 0x0000000206027220 */ /* 0x050fe20000400000 */
[----:B------:R-:W-:Y:S01]  /*04e0*/  FMUL R3, R6, R3 ;  /* 0x0000000306037220 */ /* 0x000fe20000400000 */
[----:B------:R-:W-:Y:S01]  /*04f0*/  IADD3 R0, R5, UR4, R0 ;  /* 0x0000000405007c10 */ /* 0x000fe2000fffe000 */
[----:B------:R-:W-:Y:S01]  /*0500*/  IMAD R12, R12, 0x4, R15 ;  /* 0x000000040c0c7824 */ /* 0x000fe200078e020f */
[----:B------:R-:W-:Y:S01]  /*0510*/  LOP3.LUT R4, R11, 0xfc, RZ, 0xc0, !PT ;  /* 0x000000fc0b047812 */ /* 0x000fe200078ec0ff */
[----:B------:R-:W-:Y:S03]  /*0520*/  STS [R13], R2 ;  /* 0x000000020d007388 */ /* 0x000fe60000000800 */
[----:B------:R-:W-:Y:S01]  /*0530*/  IADD3 R4, R5, UR4, R4 ;  /* 0x0000000405047c10 */ /* 0x000fe2000fffe004 */
[----:B------:R-:W-:Y:S01]  /*0540*/  STS [R14+0x108], R3 ;  /* 0x000108030e007388 */ /* 0x000fe20000000800 */
[----:B------:R-:W-:Y:S06]  /*0550*/  BAR.SYNC.DEFER_BLOCKING 0x0 ;  /* 0x0000000000007b1d */ /* 0x000fec0000010000 */
[----:B------:R-:W3:Y:S02]  /*0560*/  LDS.64 R16, [R0] ;  /* 0x0000000000107984 */ /* 0x000ee40000000a00 */
[----:B---3--:R-:W-:Y:S01]  /*0570*/  FADD R8, R16, R8 ;  /* 0x0000000810087221 */ /* 0x008fe20000000000 */
[----:B------:R-:W-:Y:S01]  /*0580*/  BAR.SYNC.DEFER_BLOCKING 0x0 ;  /* 0x0000000000007b1d */ /* 0x000fe20000010000 */
[----:B------:R-:W-:-:S05]  /*0590*/  FADD R9, R17, R9 ;  /* 0x0000000911097221 */ /* 0x000fca0000000000 */
[----:B------:R1:W-:Y:S04]  /*05a0*/  STS [R12], R8 ;  /* 0x000000080c007388 */ /* 0x0003e80000000800 */
[----:B------:R1:W-:Y:S01]  /*05b0*/  STS [R12+0x14], R9 ;  /* 0x000014090c007388 */ /* 0x0003e20000000800 */
[----:B------:R-:W-:Y:S06]  /*05c0*/  BAR.SYNC.DEFER_BLOCKING 0x0 ;  /* 0x0000000000007b1d */ /* 0x000fec0000010000 */
[----:B-1----:R-:W-:Y:S05]  /*05d0*/  @!P0 EXIT ;  /* 0x000000000000894d */ /* 0x002fea0003800000 */
[----:B------:R-:W-:Y:S01]  /*05e0*/  LDS R8, [R4] ;  /* 0x0000000004087984 */ /* 0x000fe20000000800 */
[----:B------:R-:W0:Y:S03]  /*05f0*/  LDC.64 R2, c[0x0][0x228] ;  /* 0x00008a00ff027b82 */ /* 0x000e260000000a00 */
[----:B------:R-:W1:Y:S01]  /*0600*/  LDS R9, [R4+0x4] ;  /* 0x0000040004097984 */ /* 0x000e620000000800 */
[----:B0-----:R-:W-:-:S05]  /*0610*/  IMAD.WIDE R2, R7, 0x4, R2 ;  /* 0x0000000407027825 */ /* 0x001fca00078e0202 */
[----:B-1----:R-:W-:Y:S01]  /*0620*/  STG.E.64 desc[UR6][R2.64], R8 ;  /* 0x0000000802007986 */ /* 0x002fe2000c101b06 */
[----:B------:R-:W-:Y:S05]  /*0630*/  EXIT ;  /* 0x000000000000794d */ /* 0x000fea0003800000 */
.L_x_0:
[----:B------:R-:W-:-:S00]  /*0640*/  BRA `(.L_x_0) ;  /* 0xfffffffc00fc7947 */ /* 0x000fc0000383ffff */
[----:B------:R-:W-:-:S00]  /*0650*/  NOP ;  /* 0x0000000000007918 */ /* 0x000fc00000000000 */
        /* <DEDUP_REMOVED lines=10> */
.L_x_1:


//--------------------- .nv.shared.triton_poi_fused_add_clone_mul_sigmoid_3 --------------------------
	.section	.nv.shared.triton_poi_fused_add_clone_mul_sigmoid_3,"aw",@nobits
	.sectionflags	@""
	.align	16
	.zero		1024


//--------------------- .nv.constant0.triton_poi_fused_add_clone_mul_sigmoid_3 --------------------------
	.section	.nv.constant0.triton_poi_fused_add_clone_mul_sigmoid_3,"a",@progbits
	.sectionflags	@""
	.align	4
.nv.constant0.triton_poi_fused_add_clone_mul_sigmoid_3:
	.zero		568
